	.headerflags	@"EF_CUDA_TEXMODE_UNIFIED EF_CUDA_64BIT_ADDRESS EF_CUDA_ACCELERATORS EF_CUDA_SM90 EF_CUDA_VIRTUAL_SM(EF_CUDA_SM90)"
	.elftype	@"ET_EXEC"


//--------------------- .nv.info                  --------------------------
	.section	.nv.info,"",@"SHT_CUDA_INFO"
	.align	4


	//----- nvinfo : EIATTR_REGCOUNT
	.align		4
        /*0000*/ 	.byte	0x04, 0x2f
        /*0002*/ 	.short	(.L_3 - .L_2)
	.align		4
.L_2:
        /*0004*/ 	.word	index@(triton_poi_fused__native_batch_norm_legit_no_training_add_relu_threshold_backward_1)
        /*0008*/ 	.word	0x00000020


	//----- nvinfo : EIATTR_MIN_STACK_SIZE
	.align		4
.L_3:
        /*000c*/ 	.byte	0x04, 0x12
        /*000e*/ 	.short	(.L_5 - .L_4)
	.align		4
.L_4:
        /*0010*/ 	.word	index@(triton_poi_fused__native_batch_norm_legit_no_training_add_relu_threshold_backward_1)
        /*0014*/ 	.word	0x00000000


	//----- nvinfo : EIATTR_FRAME_SIZE
	.align		4
.L_5:
        /*0018*/ 	.byte	0x04, 0x11
        /*001a*/ 	.short	(.L_7 - .L_6)
	.align		4
.L_6:
        /*001c*/ 	.word	index@(triton_poi_fused__native_batch_norm_legit_no_training_add_relu_threshold_backward_1)
        /*0020*/ 	.word	0x00000000


	//----- nvinfo : EIATTR_MIN_STACK_SIZE
	.align		4
.L_7:
        /*0024*/ 	.byte	0x04, 0x12
        /*0026*/ 	.short	(.L_9 - .L_8)
	.align		4
.L_8:
        /*0028*/ 	.word	index@(triton_poi_fused__native_batch_norm_legit_no_training_add_relu_threshold_backward_1)
        /*002c*/ 	.word	0x00000000
.L_9:


//--------------------- .nv.info.triton_poi_fused__native_batch_norm_legit_no_training_add_relu_threshold_backward_1 --------------------------
	.section	.nv.info.triton_poi_fused__native_batch_norm_legit_no_training_add_relu_threshold_backward_1,"",@"SHT_CUDA_INFO"
	.sectionflags	@""
	.align	4


	//----- nvinfo : EIATTR_CUDA_API_VERSION
	.align		4
        /*0000*/ 	.byte	0x04, 0x37
        /*0002*/ 	.short	(.L_11 - .L_10)
.L_10:
        /*0004*/ 	.word	0x0000007c


	//----- nvinfo : EIATTR_KPARAM_INFO
	.align		4
.L_11:
        /*0008*/ 	.byte	0x04, 0x17
        /*000a*/ 	.short	(.L_13 - .L_12)
.L_12:
        /*000c*/ 	.word	0x00000000
        /*0010*/ 	.short	0x000c
        /*0012*/ 	.short	0x0060
        /*0014*/ 	.byte	0x00, 0xf0, 0x11, 0x00


	//----- nvinfo : EIATTR_KPARAM_INFO
	.align		4
.L_13:
        /*0018*/ 	.byte	0x04, 0x17
        /*001a*/ 	.short	(.L_15 - .L_14)
.L_14:
        /*001c*/ 	.word	0x00000000
        /*0020*/ 	.short	0x000b
        /*0022*/ 	.short	0x0058
        /*0024*/ 	.byte	0x00, 0xf4, 0x21, 0x00


	//----- nvinfo : EIATTR_KPARAM_INFO
	.align		4
.L_15:
        /*0028*/ 	.byte	0x04, 0x17
        /*002a*/ 	.short	(.L_17 - .L_16)
.L_16:
        /*002c*/ 	.word	0x00000000
        /*0030*/ 	.short	0x000a
        /*0032*/ 	.short	0x0050
        /*0034*/ 	.byte	0x00, 0xf4, 0x21, 0x00


	//----- nvinfo : EIATTR_KPARAM_INFO
	.align		4
.L_17:
        /*0038*/ 	.byte	0x04, 0x17
        /*003a*/ 	.short	(.L_19 - .L_18)
.L_18:
        /*003c*/ 	.word	0x00000000
        /*0040*/ 	.short	0x0009
        /*0042*/ 	.short	0x0048
        /*0044*/ 	.byte	0x00, 0xf4, 0x21, 0x00


	//----- nvinfo : EIATTR_KPARAM_INFO
	.align		4
.L_19:
        /*0048*/ 	.byte	0x04, 0x17
        /*004a*/ 	.short	(.L_21 - .L_20)
.L_20:
        /*004c*/ 	.word	0x00000000
        /*0050*/ 	.short	0x0008
        /*0052*/ 	.short	0x0040
        /*0054*/ 	.byte	0x00, 0xf4, 0x21, 0x00


	//----- nvinfo : EIATTR_KPARAM_INFO
	.align		4
.L_21:
        /*0058*/ 	.byte	0x04, 0x17
        /*005a*/ 	.short	(.L_23 - .L_22)
.L_22:
        /*005c*/ 	.word	0x00000000
        /*0060*/ 	.short	0x0007
        /*0062*/ 	.short	0x0038
        /*0064*/ 	.byte	0x00, 0xf4, 0x21, 0x00


	//----- nvinfo : EIATTR_KPARAM_INFO
	.align		4
.L_23:
        /*0068*/ 	.byte	0x04, 0x17
        /*006a*/ 	.short	(.L_25 - .L_24)
.L_24:
        /*006c*/ 	.word	0x00000000
        /*0070*/ 	.short	0x0006
        /*0072*/ 	.short	0x0030
        /*0074*/ 	.byte	0x00, 0xf4, 0x21, 0x00


	//----- nvinfo : EIATTR_KPARAM_INFO
	.align		4
.L_25:
        /*0078*/ 	.byte	0x04, 0x17
        /*007a*/ 	.short	(.L_27 - .L_26)
.L_26:
        /*007c*/ 	.word	0x00000000
        /*0080*/ 	.short	0x0005
        /*0082*/ 	.short	0x0028
        /*0084*/ 	.byte	0x00, 0xf4, 0x21, 0x00


	//----- nvinfo : EIATTR_KPARAM_INFO
	.align		4
.L_27:
        /*0088*/ 	.byte	0x04, 0x17
        /*008a*/ 	.short	(.L_29 - .L_28)
.L_28:
        /*008c*/ 	.word	0x00000000
        /*0090*/ 	.short	0x0004
        /*0092*/ 	.short	0x0020
        /*0094*/ 	.byte	0x00, 0xf4, 0x21, 0x00


	//----- nvinfo : EIATTR_KPARAM_INFO
	.align		4
.L_29:
        /*0098*/ 	.byte	0x04, 0x17
        /*009a*/ 	.short	(.L_31 - .L_30)
.L_30:
        /*009c*/ 	.word	0x00000000
        /*00a0*/ 	.short	0x0003
        /*00a2*/ 	.short	0x0018
        /*00a4*/ 	.byte	0x00, 0xf4, 0x21, 0x00


	//----- nvinfo : EIATTR_KPARAM_INFO
	.align		4
.L_31:
        /*00a8*/ 	.byte	0x04, 0x17
        /*00aa*/ 	.short	(.L_33 - .L_32)
.L_32:
        /*00ac*/ 	.word	0x00000000
        /*00b0*/ 	.short	0x0002
        /*00b2*/ 	.short	0x0010
        /*00b4*/ 	.byte	0x00, 0xf4, 0x21, 0x00


	//----- nvinfo : EIATTR_KPARAM_INFO
	.align		4
.L_33:
        /*00b8*/ 	.byte	0x04, 0x17
        /*00ba*/ 	.short	(.L_35 - .L_34)
.L_34:
        /*00bc*/ 	.word	0x00000000
        /*00c0*/ 	.short	0x0001
        /*00c2*/ 	.short	0x0008
        /*00c4*/ 	.byte	0x00, 0xf4, 0x21, 0x00


	//----- nvinfo : EIATTR_KPARAM_INFO
	.align		4
.L_35:
        /*00c8*/ 	.byte	0x04, 0x17
        /*00ca*/ 	.short	(.L_37 - .L_36)
.L_36:
        /*00cc*/ 	.word	0x00000000
        /*00d0*/ 	.short	0x0000
        /*00d2*/ 	.short	0x0000
        /*00d4*/ 	.byte	0x00, 0xf4, 0x21, 0x00


	//----- nvinfo : EIATTR_SPARSE_MMA_MASK
	.align		4
.L_37:
        /*00d8*/ 	.byte	0x03, 0x50
        /*00da*/ 	.short	0x0000


	//----- nvinfo : EIATTR_MAXREG_COUNT
	.align		4
        /*00dc*/ 	.byte	0x03, 0x1b
        /*00de*/ 	.short	0x00ff


	//----- nvinfo : EIATTR_EXIT_INSTR_OFFSETS
	.align		4
        /*00e0*/ 	.byte	0x04, 0x1c
        /*00e2*/ 	.short	(.L_39 - .L_38)


	//   ....[0]....
.L_38:
        /*00e4*/ 	.word	0x00000590


	//   ....[1]....
        /*00e8*/ 	.word	0x000005b0


	//----- nvinfo : EIATTR_REQNTID
	.align		4
.L_39:
        /*00ec*/ 	.byte	0x04, 0x10
        /*00ee*/ 	.short	(.L_41 - .L_40)
.L_40:
        /*00f0*/ 	.word	0x00000080
        /*00f4*/ 	.word	0x00000001
        /*00f8*/ 	.word	0x00000001


	//----- nvinfo : EIATTR_CBANK_PARAM_SIZE
	.align		4
.L_41:
        /*00fc*/ 	.byte	0x03, 0x19
        /*00fe*/ 	.short	0x0064


	//----- nvinfo : EIATTR_PARAM_CBANK
	.align		4
        /*0100*/ 	.byte	0x04, 0x0a
        /*0102*/ 	.short	(.L_43 - .L_42)
	.align		4
.L_42:
        /*0104*/ 	.word	index@(.nv.constant0.triton_poi_fused__native_batch_norm_legit_no_training_add_relu_threshold_backward_1)
        /*0108*/ 	.short	0x0210
        /*010a*/ 	.short	0x0064


	//----- nvinfo : EIATTR_SW_WAR
	.align		4
.L_43:
        /*010c*/ 	.byte	0x04, 0x36
        /*010e*/ 	.short	(.L_45 - .L_44)
.L_44:
        /*0110*/ 	.word	0x00000008
.L_45:


//--------------------- .nv.callgraph             --------------------------
	.section	.nv.callgraph,"",@"SHT_CUDA_CALLGRAPH"
	.align	4
	.sectionentsize	8
	.align		4
        /*0000*/ 	.word	0x00000000
	.align		4
        /*0004*/ 	.word	0xffffffff
	.align		4
        /*0008*/ 	.word	0x00000000
	.align		4
        /*000c*/ 	.word	0xfffffffe
	.align		4
        /*0010*/ 	.word	0x00000000
	.align		4
        /*0014*/ 	.word	0xfffffffd
	.align		4
        /*0018*/ 	.word	0x00000000
	.align		4
        /*001c*/ 	.word	0xfffffffc


//--------------------- .nv.constant4             --------------------------
	.section	.nv.constant4,"a",@progbits
	.align	8
	.align		8
.nv.constant4:
        /*0000*/ 	.dword	_$_str
	.align		8
        /*0008*/ 	.dword	_$_str_$_2


//--------------------- .text.triton_poi_fused__native_batch_norm_legit_no_training_add_relu_threshold_backward_1 --------------------------
	.section	.text.triton_poi_fused__native_batch_norm_legit_no_training_add_relu_threshold_backward_1,"ax",@progbits
	.align	128
        .global         triton_poi_fused__native_batch_norm_legit_no_training_add_relu_threshold_backward_1
        .type           triton_poi_fused__native_batch_norm_legit_no_training_add_relu_threshold_backward_1,@function
        .size           triton_poi_fused__native_batch_norm_legit_no_training_add_relu_threshold_backward_1,(.L_x_1 - triton_poi_fused__native_batch_norm_legit_no_training_add_relu_threshold_backward_1)
        .other          triton_poi_fused__native_batch_norm_legit_no_training_add_relu_threshold_backward_1,@"STO_CUDA_ENTRY STV_DEFAULT"
triton_poi_fused__native_batch_norm_legit_no_training_add_relu_threshold_backward_1:
.text.triton_poi_fused__native_batch_norm_legit_no_training_add_relu_threshold_backward_1:
[----:B------:R-:W0:Y:S01]  /*0000*/  LDC R1, c[0x0][0x28] ;  /* 0x00000a00ff017b82 */ /* 0x000e220000000800 */
[----:B------:R-:W1:Y:S07]  /*0010*/  S2R R2, SR_TID.X ;  /* 0x0000000000027919 */ /* 0x000e6e0000002100 */
[----:B------:R-:W2:Y:S01]  /*0020*/  LDC.64 R26, c[0x0][0x228] ;  /* 0x00008a00ff1a7b82 */ /* 0x000ea20000000a00 */
[----:B------:R-:W-:Y:S02]  /*0030*/  CS2R R4, SRZ ;  /* 0x0000000000047805 */ /* 0x000fe4000001ff00 */
[----:B------:R-:W-:Y:S01]  /*0040*/  CS2R R6, SRZ ;  /* 0x0000000000067805 */ /* 0x000fe2000001ff00 */
[----:B------:R-:W3:Y:S01]  /*0050*/  S2R R3, SR_CTAID.X ;  /* 0x0000000000037919 */ /* 0x000ee20000002500 */
[----:B------:R-:W-:Y:S01]  /*0060*/  ULDC.64 UR4, c[0x0][0x208] ;  /* 0x0000820000047ab9 */ /* 0x000fe20000000a00 */
[----:B------:R-:W-:-:S02]  /*0070*/  ULDC.64 UR6, c[0x0][0x268] ;  /* 0x00009a0000067ab9 */ /* 0x000fc40000000a00 */
[----:B------:R-:W4:Y:S08]  /*0080*/  LDC.64 R28, c[0x0][0x250] ;  /* 0x00009400ff1c7b82 */ /* 0x000f300000000a00 */
[----:B------:R-:W5:Y:S08]  /*0090*/  LDC.64 R22, c[0x0][0x218] ;  /* 0x00008600ff167b82 */ /* 0x000f700000000a00 */
[----:B------:R-:W5:Y:S01]  /*00a0*/  LDC.64 R8, c[0x0][0x220] ;  /* 0x00008800ff087b82 */ /* 0x000f620000000a00 */
[----:B-1----:R-:W-:-:S07]  /*00b0*/  LOP3.LUT R2, R2, 0x7f, RZ, 0xc0, !PT ;  /* 0x0000007f02027812 */ /* 0x002fce00078ec0ff */
[----:B------:R-:W1:Y:S01]  /*00c0*/  LDC.64 R10, c[0x0][0x240] ;  /* 0x00009000ff0a7b82 */ /* 0x000e620000000a00 */
[----:B---3--:R-:W-:Y:S02]  /*00d0*/  SHF.R.S32.HI R0, RZ, 0x18, R3 ;  /* 0x00000018ff007819 */ /* 0x008fe40000011403 */
[----:B------:R-:W-:Y:S02]  /*00e0*/  LEA R2, R3, R2, 0x7 ;  /* 0x0000000203027211 */ /* 0x000fe400078e38ff */
[----:B------:R-:W-:-:S03]  /*00f0*/  SGXT R3, R0, 0x1 ;  /* 0x000000010003781a */ /* 0x000fc60000000200 */
[----:B------:R-:W3:Y:S01]  /*0100*/  LDC.64 R12, c[0x0][0x248] ;  /* 0x00009200ff0c7b82 */ /* 0x000ee20000000a00 */
[----:B------:R-:W-:Y:S02]  /*0110*/  ISETP.GE.AND P0, PT, R2, 0x100, PT ;  /* 0x000001000200780c */ /* 0x000fe40003f06270 */
[----:B------:R-:W-:-:S04]  /*0120*/  LEA.HI R3, R3, R2, RZ, 0x4 ;  /* 0x0000000203037211 */ /* 0x000fc800078f20ff */
[----:B------:R-:W-:Y:S01]  /*0130*/  SHF.R.S32.HI R3, RZ, 0x4, R3 ;  /* 0x00000004ff037819 */ /* 0x000fe20000011403 */
[----:B------:R-:W3:Y:S03]  /*0140*/  LDC.64 R14, c[0x0][0x230] ;  /* 0x00008c00ff0e7b82 */ /* 0x000ee60000000a00 */
[----:B------:R-:W-:-:S04]  /*0150*/  LEA.HI R0, R3, R3, RZ, 0x2 ;  /* 0x0000000303007211 */ /* 0x000fc800078f10ff */
[----:B------:R-:W-:Y:S01]  /*0160*/  LOP3.LUT R0, R0, 0xfffffffc, RZ, 0xc0, !PT ;  /* 0xfffffffc00007812 */ /* 0x000fe200078ec0ff */
[----:B------:R-:W3:Y:S03]  /*0170*/  LDC.64 R16, c[0x0][0x238] ;  /* 0x00008e00ff107b82 */ /* 0x000ee60000000a00 */
[----:B------:R-:W-:-:S05]  /*0180*/  IADD3 R25, R3, -R0, RZ ;  /* 0x8000000003197210 */ /* 0x000fca0007ffe0ff */
[C---:B--2---:R-:W-:Y:S01]  /*0190*/  IMAD.WIDE R26, R25.reuse, 0x4, R26 ;  /* 0x00000004191a7825 */ /* 0x044fe200078e021a */
[----:B------:R-:W2:Y:S03]  /*01a0*/  LDC.64 R18, c[0x0][0x258] ;  /* 0x00009600ff127b82 */ /* 0x000ea60000000a00 */
[----:B----4-:R-:W-:Y:S01]  /*01b0*/  IMAD.WIDE R28, R25, 0x4, R28 ;  /* 0x00000004191c7825 */ /* 0x010fe200078e021c */
[----:B------:R4:W2:Y:S04]  /*01c0*/  @!P0 LDG.E.EL R5, desc[UR4][R26.64] ;  /* 0x000000041a058981 */ /* 0x0008a8000c2e1900 */
[----:B------:R-:W2:Y:S01]  /*01d0*/  @!P0 LDG.E.EL R6, desc[UR4][R28.64] ;  /* 0x000000041c068981 */ /* 0x000ea2000c2e1900 */
[----:B------:R-:W2:Y:S01]  /*01e0*/  LDC.64 R20, c[0x0][0x260] ;  /* 0x00009800ff147b82 */ /* 0x000ea20000000a00 */
[----:B------:R-:W-:Y:S01]  /*01f0*/  HFMA2.MMA R3, -RZ, RZ, 0, 0 ;  /* 0x00000000ff037435 */ /* 0x000fe200000001ff */
[----:B------:R-:W-:Y:S01]  /*0200*/  MOV R0, RZ ;  /* 0x000000ff00007202 */ /* 0x000fe20000000f00 */
[----:B-----5:R-:W-:-:S04]  /*0210*/  IMAD.WIDE R22, R2, 0x4, R22 ;  /* 0x0000000402167825 */ /* 0x020fc800078e0216 */
[----:B0-----:R-:W-:Y:S01]  /*0220*/  IMAD.WIDE R8, R25, 0x4, R8 ;  /* 0x0000000419087825 */ /* 0x001fe200078e0208 */
[----:B----4-:R-:W-:-:S03]  /*0230*/  HFMA2.MMA R27, -RZ, RZ, 0, 0 ;  /* 0x00000000ff1b7435 */ /* 0x010fc600000001ff */
[----:B-1----:R-:W-:Y:S01]  /*0240*/  IMAD.WIDE R10, R2, 0x4, R10 ;  /* 0x00000004020a7825 */ /* 0x002fe200078e020a */
[----:B------:R0:W4:Y:S03]  /*0250*/  @!P0 LDG.E R3, desc[UR4][R22.64] ;  /* 0x0000000416038981 */ /* 0x000126000c1e1900 */
[C---:B---3--:R-:W-:Y:S01]  /*0260*/  IMAD.WIDE R12, R25.reuse, 0x4, R12 ;  /* 0x00000004190c7825 */ /* 0x048fe200078e020c */
[----:B------:R1:W4:Y:S03]  /*0270*/  @!P0 LDG.E.EL R0, desc[UR4][R8.64] ;  /* 0x0000000408008981 */ /* 0x000326000c2e1900 */
[----:B------:R-:W-:Y:S01]  /*0280*/  IMAD.WIDE R14, R25, 0x4, R14 ;  /* 0x00000004190e7825 */ /* 0x000fe200078e020e */
[----:B------:R3:W5:Y:S01]  /*0290*/  @!P0 LDG.E R4, desc[UR4][R10.64] ;  /* 0x000000040a048981 */ /* 0x000762000c1e1900 */
[----:B0-----:R-:W-:-:S02]  /*02a0*/  MOV R22, RZ ;  /* 0x000000ff00167202 */ /* 0x001fc40000000f00 */
[C---:B------:R-:W-:Y:S01]  /*02b0*/  IMAD.WIDE R16, R25.reuse, 0x4, R16 ;  /* 0x0000000419107825 */ /* 0x040fe200078e0210 */
[----:B------:R-:W5:Y:S01]  /*02c0*/  @!P0 LDG.E.EL R7, desc[UR4][R12.64] ;  /* 0x000000040c078981 */ /* 0x000f62000c2e1900 */
[----:B-1----:R-:W0:Y:S02]  /*02d0*/  LDC.64 R8, c[0x0][0x210] ;  /* 0x00008400ff087b82 */ /* 0x002e240000000a00 */
[C---:B--2---:R-:W-:Y:S01]  /*02e0*/  IMAD.WIDE R18, R25.reuse, 0x4, R18 ;  /* 0x0000000419127825 */ /* 0x044fe200078e0212 */
[----:B------:R-:W2:Y:S03]  /*02f0*/  @!P0 LDG.E.EL R27, desc[UR4][R14.64] ;  /* 0x000000040e1b8981 */ /* 0x000ea6000c2e1900 */
[----:B------:R-:W-:Y:S01]  /*0300*/  IMAD.WIDE R20, R25, 0x4, R20 ;  /* 0x0000000419147825 */ /* 0x000fe200078e0214 */
[----:B------:R-:W-:-:S04]  /*0310*/  CS2R R24, SRZ ;  /* 0x0000000000187805 */ /* 0x000fc8000001ff00 */
[----:B------:R-:W2:Y:S04]  /*0320*/  @!P0 LDG.E.EL R22, desc[UR4][R20.64] ;  /* 0x0000000414168981 */ /* 0x000ea8000c2e1900 */
[----:B------:R-:W2:Y:S04]  /*0330*/  @!P0 LDG.E.EL R24, desc[UR4][R16.64] ;  /* 0x0000000410188981 */ /* 0x000ea8000c2e1900 */
[----:B------:R-:W2:Y:S01]  /*0340*/  @!P0 LDG.E.EL R25, desc[UR4][R18.64] ;  /* 0x0000000412198981 */ /* 0x000ea2000c2e1900 */
[----:B0-----:R-:W-:-:S04]  /*0350*/  IMAD.WIDE R8, R2, 0x4, R8 ;  /* 0x0000000402087825 */ /* 0x001fc800078e0208 */
[----:B------:R-:W-:Y:S01]  /*0360*/  FADD R5, R5, 9.9999997473787516356e-06 ;  /* 0x3727c5ac05057421 */ /* 0x000fe20000000000 */
[----:B------:R-:W-:-:S03]  /*0370*/  FADD R6, R6, 9.9999997473787516356e-06 ;  /* 0x3727c5ac06067421 */ /* 0x000fc60000000000 */
[----:B---3--:R-:W0:Y:S08]  /*0380*/  MUFU.SQRT R10, R5 ;  /* 0x00000005000a7308 */ /* 0x008e300000002000 */
[----:B------:R-:W1:Y:S01]  /*0390*/  MUFU.SQRT R11, R6 ;  /* 0x00000006000b7308 */ /* 0x000e620000002000 */
[C---:B0-----:R-:W-:Y:S02]  /*03a0*/  FSETP.GT.AND P1, PT, R10.reuse, 8.50705917302346158658e+37, PT ;  /* 0x7e8000000a00780b */ /* 0x041fe40003f24000 */
[----:B------:R-:W-:-:S02]  /*03b0*/  FSETP.GEU.AND P3, PT, R10, 1.175494350822287508e-38, PT ;  /* 0x008000000a00780b */ /* 0x000fc40003f6e000 */
[C---:B-1----:R-:W-:Y:S02]  /*03c0*/  FSETP.GT.AND P2, PT, R11.reuse, 8.50705917302346158658e+37, PT ;  /* 0x7e8000000b00780b */ /* 0x042fe40003f44000 */
[----:B------:R-:W-:-:S07]  /*03d0*/  FSETP.GEU.AND P4, PT, R11, 1.175494350822287508e-38, PT ;  /* 0x008000000b00780b */ /* 0x000fce0003f8e000 */
[----:B------:R-:W-:Y:S01]  /*03e0*/  @P1 FMUL R10, R10, 0.25 ;  /* 0x3e8000000a0a1820 */ /* 0x000fe20000400000 */
[----:B------:R-:W-:-:S03]  /*03f0*/  HFMA2.MMA R6, -RZ, RZ, 1.625, 0 ;  /* 0x3e800000ff067435 */ /* 0x000fc600000001ff */
[----:B------:R-:W-:Y:S01]  /*0400*/  @!P3 FMUL R10, R10, 16777216 ;  /* 0x4b8000000a0ab820 */ /* 0x000fe20000400000 */
[----:B------:R-:W-:-:S04]  /*0410*/  @P2 FMUL R11, R11, 0.25 ;  /* 0x3e8000000b0b2820 */ /* 0x000fc80000400000 */
[----:B------:R-:W-:Y:S01]  /*0420*/  @!P4 FMUL R11, R11, 16777216 ;  /* 0x4b8000000b0bc820 */ /* 0x000fe20000400000 */
[----:B------:R-:W0:Y:S01]  /*0430*/  MUFU.RCP R10, R10 ;  /* 0x0000000a000a7308 */ /* 0x000e220000001000 */
[----:B------:R-:W-:-:S07]  /*0440*/  FSEL R5, R6, 1, P1 ;  /* 0x3f80000006057808 */ /* 0x000fce0000800000 */
[----:B------:R-:W1:Y:S01]  /*0450*/  MUFU.RCP R11, R11 ;  /* 0x0000000b000b7308 */ /* 0x000e620000001000 */
[----:B------:R-:W-:Y:S01]  /*0460*/  FSEL R6, R6, 1, P2 ;  /* 0x3f80000006067808 */ /* 0x000fe20001000000 */
[----:B------:R-:W-:-:S04]  /*0470*/  @!P3 FMUL R5, R5, 16777216 ;  /* 0x4b8000000505b820 */ /* 0x000fc80000400000 */
[----:B------:R-:W-:Y:S01]  /*0480*/  @!P4 FMUL R6, R6, 16777216 ;  /* 0x4b8000000606c820 */ /* 0x000fe20000400000 */
[----:B0-----:R-:W-:Y:S01]  /*0490*/  FMUL R5, R10, R5 ;  /* 0x000000050a057220 */ /* 0x001fe20000400000 */
[----:B----4-:R-:W-:Y:S01]  /*04a0*/  FADD R0, -R0, R3 ;  /* 0x0000000300007221 */ /* 0x010fe20000000100 */
[----:B-----5:R-:W-:Y:S01]  /*04b0*/  FADD R7, -R7, R4 ;  /* 0x0000000407077221 */ /* 0x020fe20000000100 */
[----:B-1----:R-:W-:Y:S02]  /*04c0*/  FMUL R6, R11, R6 ;  /* 0x000000060b067220 */ /* 0x002fe40000400000 */
[----:B------:R-:W-:Y:S02]  /*04d0*/  FMUL R5, R5, R0 ;  /* 0x0000000005057220 */ /* 0x000fe40000400000 */
[----:B------:R-:W-:Y:S02]  /*04e0*/  FMUL R7, R6, R7 ;  /* 0x0000000706077220 */ /* 0x000fe40000400000 */
[----:B--2---:R-:W-:-:S02]  /*04f0*/  FFMA R5, R5, R27, R24 ;  /* 0x0000001b05057223 */ /* 0x004fc40000000018 */
[----:B------:R-:W-:-:S04]  /*0500*/  FFMA R22, R7, R25, R22 ;  /* 0x0000001907167223 */ /* 0x000fc80000000016 */
[C---:B------:R-:W-:Y:S01]  /*0510*/  FADD R0, R5.reuse, R22 ;  /* 0x0000001605007221 */ /* 0x040fe20000000000 */
[----:B------:R-:W-:-:S04]  /*0520*/  FSETP.GEU.AND P1, PT, R5, -R22, PT ;  /* 0x800000160500720b */ /* 0x000fc80003f2e000 */
[----:B------:R-:W-:Y:S02]  /*0530*/  FSEL R3, R0, RZ, P1 ;  /* 0x000000ff00037208 */ /* 0x000fe40000800000 */
[----:B------:R-:W-:Y:S02]  /*0540*/  IADD3 R4, P1, R2, UR6, RZ ;  /* 0x0000000602047c10 */ /* 0x000fe4000ff3e0ff */
[----:B------:R-:W-:Y:S01]  /*0550*/  FSETP.GTU.AND P2, PT, R3, RZ, PT ;  /* 0x000000ff0300720b */ /* 0x000fe20003f4c000 */
[----:B------:R0:W-:Y:S01]  /*0560*/  @!P0 STG.E desc[UR4][R8.64], R3 ;  /* 0x0000000308008986 */ /* 0x0001e2000c101904 */
[----:B------:R-:W-:Y:S02]  /*0570*/  LEA.HI.X.SX32 R5, R2, UR7, 0x1, P1 ;  /* 0x0000000702057c11 */ /* 0x000fe400088f0eff */
[----:B------:R-:W-:Y:S01]  /*0580*/  SEL R7, RZ, 0x1, P2 ;  /* 0x00000001ff077807 */ /* 0x000fe20001000000 */
[----:B0-----:R-:W-:Y:S08]  /*0590*/  @P0 EXIT ;  /* 0x000000000000094d */ /* 0x001ff00003800000 */
[----:B------:R-:W-:Y:S01]  /*05a0*/  STG.E.U8 desc[UR4][R4.64], R7 ;  /* 0x0000000704007986 */ /* 0x000fe2000c101104 */
[----:B------:R-:W-:Y:S05]  /*05b0*/  EXIT ;  /* 0x000000000000794d */ /* 0x000fea0003800000 */
.L_x_0:
[----:B------:R-:W-:-:S00]  /*05c0*/  BRA `(.L_x_0) ;  /* 0xfffffffc00fc7947 */ /* 0x000fc0000383ffff */
[----:B------:R-:W-:-:S00]  /*05d0*/  NOP ;  /* 0x0000000000007918 */ /* 0x000fc00000000000 */
        /* <DEDUP_REMOVED lines=10> */
.L_x_1:


//--------------------- .nv.global.init           --------------------------
	.section	.nv.global.init,"aw",@progbits
.nv.global.init:
	.type		_$_str,@object
	.size		_$_str,(_$_str_$_2 - _$_str)
_$_str:
        /*0000*/ 	.byte	0x5f, 0x5f, 0x43, 0x55, 0x44, 0x41, 0x5f, 0x46, 0x54, 0x5a, 0x00
	.type		_$_str_$_2,@object
	.size		_$_str_$_2,(.L_1 - _$_str_$_2)
_$_str_$_2:
        /*000b*/ 	.byte	0x5f, 0x5f, 0x43, 0x55, 0x44, 0x41, 0x5f, 0x50, 0x52, 0x45, 0x43, 0x5f, 0x53, 0x51, 0x52, 0x54
        /*001b*/ 	.byte	0x00
.L_1:


//--------------------- .nv.constant0.triton_poi_fused__native_batch_norm_legit_no_training_add_relu_threshold_backward_1 --------------------------
	.section	.nv.constant0.triton_poi_fused__native_batch_norm_legit_no_training_add_relu_threshold_backward_1,"a",@progbits
	.sectionflags	@""
	.align	4
.nv.constant0.triton_poi_fused__native_batch_norm_legit_no_training_add_relu_threshold_backward_1:
	.zero		628
